	.headerflags	@"EF_CUDA_TEXMODE_UNIFIED EF_CUDA_64BIT_ADDRESS EF_CUDA_ACCELERATORS EF_CUDA_SM90 EF_CUDA_VIRTUAL_SM(EF_CUDA_SM90)"
	.elftype	@"ET_EXEC"


//--------------------- .nv.info                  --------------------------
	.section	.nv.info,"",@"SHT_CUDA_INFO"
	.align	4


	//----- nvinfo : EIATTR_REGCOUNT
	.align		4
        /*0000*/ 	.byte	0x04, 0x2f
        /*0002*/ 	.short	(.L_3 - .L_2)
	.align		4
.L_2:
        /*0004*/ 	.word	index@(triton_poi_fused__native_batch_norm_legit_no_training_convolution_elu_0)
        /*0008*/ 	.word	0x00000014


	//----- nvinfo : EIATTR_MIN_STACK_SIZE
	.align		4
.L_3:
        /*000c*/ 	.byte	0x04, 0x12
        /*000e*/ 	.short	(.L_5 - .L_4)
	.align		4
.L_4:
        /*0010*/ 	.word	index@(triton_poi_fused__native_batch_norm_legit_no_training_convolution_elu_0)
        /*0014*/ 	.word	0x00000000


	//----- nvinfo : EIATTR_FRAME_SIZE
	.align		4
.L_5:
        /*0018*/ 	.byte	0x04, 0x11
        /*001a*/ 	.short	(.L_7 - .L_6)
	.align		4
.L_6:
        /*001c*/ 	.word	index@(triton_poi_fused__native_batch_norm_legit_no_training_convolution_elu_0)
        /*0020*/ 	.word	0x00000000


	//----- nvinfo : EIATTR_MIN_STACK_SIZE
	.align		4
.L_7:
        /*0024*/ 	.byte	0x04, 0x12
        /*0026*/ 	.short	(.L_9 - .L_8)
	.align		4
.L_8:
        /*0028*/ 	.word	index@(triton_poi_fused__native_batch_norm_legit_no_training_convolution_elu_0)
        /*002c*/ 	.word	0x00000000
.L_9:


//--------------------- .nv.info.triton_poi_fused__native_batch_norm_legit_no_training_convolution_elu_0 --------------------------
	.section	.nv.info.triton_poi_fused__native_batch_norm_legit_no_training_convolution_elu_0,"",@"SHT_CUDA_INFO"
	.sectionflags	@""
	.align	4


	//----- nvinfo : EIATTR_CUDA_API_VERSION
	.align		4
        /*0000*/ 	.byte	0x04, 0x37
        /*0002*/ 	.short	(.L_11 - .L_10)
.L_10:
        /*0004*/ 	.word	0x0000007c


	//----- nvinfo : EIATTR_KPARAM_INFO
	.align		4
.L_11:
        /*0008*/ 	.byte	0x04, 0x17
        /*000a*/ 	.short	(.L_13 - .L_12)
.L_12:
        /*000c*/ 	.word	0x00000000
        /*0010*/ 	.short	0x0007
        /*0012*/ 	.short	0x0038
        /*0014*/ 	.byte	0x00, 0xf0, 0x11, 0x00


	//----- nvinfo : EIATTR_KPARAM_INFO
	.align		4
.L_13:
        /*0018*/ 	.byte	0x04, 0x17
        /*001a*/ 	.short	(.L_15 - .L_14)
.L_14:
        /*001c*/ 	.word	0x00000000
        /*0020*/ 	.short	0x0006
        /*0022*/ 	.short	0x0030
        /*0024*/ 	.byte	0x00, 0xf4, 0x21, 0x00


	//----- nvinfo : EIATTR_KPARAM_INFO
	.align		4
.L_15:
        /*0028*/ 	.byte	0x04, 0x17
        /*002a*/ 	.short	(.L_17 - .L_16)
.L_16:
        /*002c*/ 	.word	0x00000000
        /*0030*/ 	.short	0x0005
        /*0032*/ 	.short	0x0028
        /*0034*/ 	.byte	0x00, 0xf4, 0x21, 0x00


	//----- nvinfo : EIATTR_KPARAM_INFO
	.align		4
.L_17:
        /*0038*/ 	.byte	0x04, 0x17
        /*003a*/ 	.short	(.L_19 - .L_18)
.L_18:
        /*003c*/ 	.word	0x00000000
        /*0040*/ 	.short	0x0004
        /*0042*/ 	.short	0x0020
        /*0044*/ 	.byte	0x00, 0xf4, 0x21, 0x00


	//----- nvinfo : EIATTR_KPARAM_INFO
	.align		4
.L_19:
        /*0048*/ 	.byte	0x04, 0x17
        /*004a*/ 	.short	(.L_21 - .L_20)
.L_20:
        /*004c*/ 	.word	0x00000000
        /*0050*/ 	.short	0x0003
        /*0052*/ 	.short	0x0018
        /*0054*/ 	.byte	0x00, 0xf4, 0x21, 0x00


	//----- nvinfo : EIATTR_KPARAM_INFO
	.align		4
.L_21:
        /*0058*/ 	.byte	0x04, 0x17
        /*005a*/ 	.short	(.L_23 - .L_22)
.L_22:
        /*005c*/ 	.word	0x00000000
        /*0060*/ 	.short	0x0002
        /*0062*/ 	.short	0x0010
        /*0064*/ 	.byte	0x00, 0xf4, 0x21, 0x00


	//----- nvinfo : EIATTR_KPARAM_INFO
	.align		4
.L_23:
        /*0068*/ 	.byte	0x04, 0x17
        /*006a*/ 	.short	(.L_25 - .L_24)
.L_24:
        /*006c*/ 	.word	0x00000000
        /*0070*/ 	.short	0x0001
        /*0072*/ 	.short	0x0008
        /*0074*/ 	.byte	0x00, 0xf4, 0x21, 0x00


	//----- nvinfo : EIATTR_KPARAM_INFO
	.align		4
.L_25:
        /*0078*/ 	.byte	0x04, 0x17
        /*007a*/ 	.short	(.L_27 - .L_26)
.L_26:
        /*007c*/ 	.word	0x00000000
        /*0080*/ 	.short	0x0000
        /*0082*/ 	.short	0x0000
        /*0084*/ 	.byte	0x00, 0xf4, 0x21, 0x00


	//----- nvinfo : EIATTR_SPARSE_MMA_MASK
	.align		4
.L_27:
        /*0088*/ 	.byte	0x03, 0x50
        /*008a*/ 	.short	0x0000


	//----- nvinfo : EIATTR_MAXREG_COUNT
	.align		4
        /*008c*/ 	.byte	0x03, 0x1b
        /*008e*/ 	.short	0x00ff


	//----- nvinfo : EIATTR_EXIT_INSTR_OFFSETS
	.align		4
        /*0090*/ 	.byte	0x04, 0x1c
        /*0092*/ 	.short	(.L_29 - .L_28)


	//   ....[0]....
.L_28:
        /*0094*/ 	.word	0x000006e0


	//----- nvinfo : EIATTR_REQNTID
	.align		4
.L_29:
        /*0098*/ 	.byte	0x04, 0x10
        /*009a*/ 	.short	(.L_31 - .L_30)
.L_30:
        /*009c*/ 	.word	0x00000100
        /*00a0*/ 	.word	0x00000001
        /*00a4*/ 	.word	0x00000001


	//----- nvinfo : EIATTR_CBANK_PARAM_SIZE
	.align		4
.L_31:
        /*00a8*/ 	.byte	0x03, 0x19
        /*00aa*/ 	.short	0x003c


	//----- nvinfo : EIATTR_PARAM_CBANK
	.align		4
        /*00ac*/ 	.byte	0x04, 0x0a
        /*00ae*/ 	.short	(.L_33 - .L_32)
	.align		4
.L_32:
        /*00b0*/ 	.word	index@(.nv.constant0.triton_poi_fused__native_batch_norm_legit_no_training_convolution_elu_0)
        /*00b4*/ 	.short	0x0210
        /*00b6*/ 	.short	0x003c


	//----- nvinfo : EIATTR_SW_WAR
	.align		4
.L_33:
        /*00b8*/ 	.byte	0x04, 0x36
        /*00ba*/ 	.short	(.L_35 - .L_34)
.L_34:
        /*00bc*/ 	.word	0x00000008
.L_35:


//--------------------- .nv.callgraph             --------------------------
	.section	.nv.callgraph,"",@"SHT_CUDA_CALLGRAPH"
	.align	4
	.sectionentsize	8
	.align		4
        /*0000*/ 	.word	0x00000000
	.align		4
        /*0004*/ 	.word	0xffffffff
	.align		4
        /*0008*/ 	.word	0x00000000
	.align		4
        /*000c*/ 	.word	0xfffffffe
	.align		4
        /*0010*/ 	.word	0x00000000
	.align		4
        /*0014*/ 	.word	0xfffffffd
	.align		4
        /*0018*/ 	.word	0x00000000
	.align		4
        /*001c*/ 	.word	0xfffffffc


//--------------------- .nv.constant4             --------------------------
	.section	.nv.constant4,"a",@progbits
	.align	8
	.align		8
.nv.constant4:
        /*0000*/ 	.dword	_$_str
	.align		8
        /*0008*/ 	.dword	_$_str_$_2


//--------------------- .text.triton_poi_fused__native_batch_norm_legit_no_training_convolution_elu_0 --------------------------
	.section	.text.triton_poi_fused__native_batch_norm_legit_no_training_convolution_elu_0,"ax",@progbits
	.align	128
        .global         triton_poi_fused__native_batch_norm_legit_no_training_convolution_elu_0
        .type           triton_poi_fused__native_batch_norm_legit_no_training_convolution_elu_0,@function
        .size           triton_poi_fused__native_batch_norm_legit_no_training_convolution_elu_0,(.L_x_1 - triton_poi_fused__native_batch_norm_legit_no_training_convolution_elu_0)
        .other          triton_poi_fused__native_batch_norm_legit_no_training_convolution_elu_0,@"STO_CUDA_ENTRY STV_DEFAULT"
triton_poi_fused__native_batch_norm_legit_no_training_convolution_elu_0:
.text.triton_poi_fused__native_batch_norm_legit_no_training_convolution_elu_0:
[----:B------:R-:W-:Y:S01]  /*0000*/  LDC R1, c[0x0][0x28] ;  /* 0x00000a00ff017b82 */ /* 0x000fe20000000800 */
[----:B------:R-:W1:Y:S07]  /*0010*/  S2R R0, SR_TID.X ;  /* 0x0000000000007919 */ /* 0x000e6e0000002100 */
[----:B------:R-:W2:Y:S01]  /*0020*/  LDC.64 R12, c[0x0][0x230] ;  /* 0x00008c00ff0c7b82 */ /* 0x000ea20000000a00 */
[----:B------:R-:W-:Y:S01]  /*0030*/  ULDC.64 UR4, c[0x0][0x208] ;  /* 0x0000820000047ab9 */ /* 0x000fe20000000a00 */
[----:B------:R-:W3:Y:S06]  /*0040*/  S2R R5, SR_CTAID.X ;  /* 0x0000000000057919 */ /* 0x000eec0000002500 */
[----:B------:R-:W4:Y:S08]  /*0050*/  LDC.64 R8, c[0x0][0x220] ;  /* 0x00008800ff087b82 */ /* 0x000f300000000a00 */
[----:B------:R-:W5:Y:S08]  /*0060*/  LDC.64 R10, c[0x0][0x228] ;  /* 0x00008a00ff0a7b82 */ /* 0x000f700000000a00 */
[----:B------:R-:W5:Y:S01]  /*0070*/  LDC.64 R14, c[0x0][0x238] ;  /* 0x00008e00ff0e7b82 */ /* 0x000f620000000a00 */
[----:B-1----:R-:W-:-:S02]  /*0080*/  SHF.L.U32 R0, R0, 0x1, RZ ;  /* 0x0000000100007819 */ /* 0x002fc400000006ff */
[----:B---3--:R-:W-:Y:S02]  /*0090*/  SHF.R.S32.HI R3, RZ, 0x16, R5 ;  /* 0x00000016ff037819 */ /* 0x008fe40000011405 */
[----:B------:R-:W-:Y:S02]  /*00a0*/  LOP3.LUT R0, R0, 0x1fe, RZ, 0xc0, !PT ;  /* 0x000001fe00007812 */ /* 0x000fe400078ec0ff */
[----:B------:R-:W-:Y:S02]  /*00b0*/  SGXT R3, R3, 0x1 ;  /* 0x000000010303781a */ /* 0x000fe40000000200 */
[----:B------:R-:W-:Y:S02]  /*00c0*/  LEA R0, R5, R0, 0x9 ;  /* 0x0000000005007211 */ /* 0x000fe400078e48ff */
[----:B------:R-:W1:Y:S02]  /*00d0*/  LDC.64 R4, c[0x0][0x240] ;  /* 0x00009000ff047b82 */ /* 0x000e640000000a00 */
[----:B------:R-:W-:-:S04]  /*00e0*/  LEA.HI R3, R3, R0, RZ, 0xc ;  /* 0x0000000003037211 */ /* 0x000fc800078f60ff */
[----:B------:R-:W-:-:S04]  /*00f0*/  SHF.R.S32.HI R3, RZ, 0xc, R3 ;  /* 0x0000000cff037819 */ /* 0x000fc80000011403 */
[----:B------:R-:W-:-:S04]  /*0100*/  LEA.HI R2, R3, R3, RZ, 0x6 ;  /* 0x0000000303027211 */ /* 0x000fc800078f30ff */
[----:B------:R-:W-:-:S04]  /*0110*/  LOP3.LUT R2, R2, 0xffffffc0, RZ, 0xc0, !PT ;  /* 0xffffffc002027812 */ /* 0x000fc800078ec0ff */
[----:B------:R-:W-:Y:S02]  /*0120*/  IADD3 R17, R3, -R2, RZ ;  /* 0x8000000203117210 */ /* 0x000fe40007ffe0ff */
[----:B------:R-:W3:Y:S03]  /*0130*/  LDC.64 R2, c[0x0][0x210] ;  /* 0x00008400ff027b82 */ /* 0x000ee60000000a00 */
[----:B--2---:R-:W-:-:S05]  /*0140*/  IMAD.WIDE R12, R17, 0x4, R12 ;  /* 0x00000004110c7825 */ /* 0x004fca00078e020c */
[----:B------:R2:W2:Y:S01]  /*0150*/  LDG.E.EL R16, desc[UR4][R12.64] ;  /* 0x000000040c107981 */ /* 0x0004a2000c2e1900 */
[----:B----4-:R-:W-:-:S04]  /*0160*/  IMAD.WIDE R8, R17, 0x4, R8 ;  /* 0x0000000411087825 */ /* 0x010fc800078e0208 */
[C---:B-----5:R-:W-:Y:S02]  /*0170*/  IMAD.WIDE R10, R17.reuse, 0x4, R10 ;  /* 0x00000004110a7825 */ /* 0x060fe400078e020a */
[----:B------:R4:W5:Y:S02]  /*0180*/  LDG.E.EL R8, desc[UR4][R8.64] ;  /* 0x0000000408087981 */ /* 0x000964000c2e1900 */
[C---:B-1----:R-:W-:Y:S02]  /*0190*/  IMAD.WIDE R4, R17.reuse, 0x4, R4 ;  /* 0x0000000411047825 */ /* 0x042fe400078e0204 */
[----:B------:R-:W5:Y:S02]  /*01a0*/  LDG.E.EL R10, desc[UR4][R10.64] ;  /* 0x000000040a0a7981 */ /* 0x000f64000c2e1900 */
[----:B---3--:R-:W-:Y:S02]  /*01b0*/  IMAD.WIDE R2, R0, 0x4, R2 ;  /* 0x0000000400027825 */ /* 0x008fe400078e0202 */
[----:B------:R-:W3:Y:S04]  /*01c0*/  LDG.E.EL R5, desc[UR4][R4.64] ;  /* 0x0000000404057981 */ /* 0x000ee8000c2e1900 */
[----:B------:R-:W5:Y:S01]  /*01d0*/  LDG.E.64 R6, desc[UR4][R2.64] ;  /* 0x0000000402067981 */ /* 0x000f62000c1e1b00 */
[----:B0-2---:R-:W-:-:S06]  /*01e0*/  IMAD.WIDE R12, R17, 0x4, R14 ;  /* 0x00000004110c7825 */ /* 0x005fcc00078e020e */
[----:B------:R0:W3:Y:S01]  /*01f0*/  LDG.E.EL R12, desc[UR4][R12.64] ;  /* 0x000000040c0c7981 */ /* 0x0000e2000c2e1900 */
[----:B----4-:R-:W-:Y:S01]  /*0200*/  HFMA2.MMA R9, -RZ, RZ, 1.625, 0 ;  /* 0x3e800000ff097435 */ /* 0x010fe200000001ff */
[----:B0-----:R-:W-:Y:S01]  /*0210*/  MOV R13, 0x3ab5ebe6 ;  /* 0x3ab5ebe6000d7802 */ /* 0x001fe20000000f00 */
[----:B------:R-:W-:-:S04]  /*0220*/  FADD R16, R16, 9.9999997473787516356e-05 ;  /* 0x38d1b71710107421 */ /* 0x000fc80000000000 */
[----:B------:R-:W0:Y:S02]  /*0230*/  MUFU.SQRT R14, R16 ;  /* 0x00000010000e7308 */ /* 0x000e240000002000 */
[C---:B0-----:R-:W-:Y:S02]  /*0240*/  FSETP.GT.AND P0, PT, R14.reuse, 8.50705917302346158658e+37, PT ;  /* 0x7e8000000e00780b */ /* 0x041fe40003f04000 */
[----:B------:R-:W-:-:S11]  /*0250*/  FSETP.GEU.AND P1, PT, R14, 1.175494350822287508e-38, PT ;  /* 0x008000000e00780b */ /* 0x000fd60003f2e000 */
[----:B------:R-:W-:-:S04]  /*0260*/  @P0 FMUL R14, R14, 0.25 ;  /* 0x3e8000000e0e0820 */ /* 0x000fc80000400000 */
[----:B------:R-:W-:-:S06]  /*0270*/  @!P1 FMUL R14, R14, 16777216 ;  /* 0x4b8000000e0e9820 */ /* 0x000fcc0000400000 */
[----:B------:R-:W0:Y:S01]  /*0280*/  MUFU.RCP R14, R14 ;  /* 0x0000000e000e7308 */ /* 0x000e220000001000 */
[----:B------:R-:W-:Y:S01]  /*0290*/  FSEL R9, R9, 1, P0 ;  /* 0x3f80000009097808 */ /* 0x000fe20000000000 */
[--C-:B-----5:R-:W-:Y:S01]  /*02a0*/  FADD R6, R6, R8.reuse ;  /* 0x0000000806067221 */ /* 0x120fe20000000000 */
[----:B------:R-:W-:-:S03]  /*02b0*/  FADD R7, R7, R8 ;  /* 0x0000000807077221 */ /* 0x000fc60000000000 */
[----:B------:R-:W-:Y:S01]  /*02c0*/  @!P1 FMUL R9, R9, 16777216 ;  /* 0x4b80000009099820 */ /* 0x000fe20000400000 */
[C---:B------:R-:W-:Y:S01]  /*02d0*/  FADD R4, -R10.reuse, R6 ;  /* 0x000000060a047221 */ /* 0x040fe20000000100 */
[----:B------:R-:W-:Y:S02]  /*02e0*/  FADD R10, -R10, R7 ;  /* 0x000000070a0a7221 */ /* 0x000fe40000000100 */
[----:B0-----:R-:W-:-:S04]  /*02f0*/  FMUL R9, R14, R9 ;  /* 0x000000090e097220 */ /* 0x001fc80000400000 */
[-C--:B------:R-:W-:Y:S01]  /*0300*/  FMUL R4, R4, R9.reuse ;  /* 0x0000000904047220 */ /* 0x080fe20000400000 */
[----:B------:R-:W-:-:S03]  /*0310*/  FMUL R10, R10, R9 ;  /* 0x000000090a0a7220 */ /* 0x000fc60000400000 */
[C-C-:B---3--:R-:W-:Y:S01]  /*0320*/  FFMA R4, R12.reuse, R4, R5.reuse ;  /* 0x000000040c047223 */ /* 0x148fe20000000005 */
[----:B------:R-:W-:-:S03]  /*0330*/  FFMA R5, R12, R10, R5 ;  /* 0x0000000a0c057223 */ /* 0x000fc60000000005 */
[----:B------:R-:W-:Y:S01]  /*0340*/  FMUL R8, R4, 1.4426950216293334961 ;  /* 0x3fb8aa3b04087820 */ /* 0x000fe20000400000 */
[----:B------:R-:W-:-:S05]  /*0350*/  FMUL R10, R5, 1.4426950216293334961 ;  /* 0x3fb8aa3b050a7820 */ /* 0x000fca0000400000 */
[----:B------:R-:W0:Y:S01]  /*0360*/  FRND R8, R8 ;  /* 0x0000000800087307 */ /* 0x000e220000201000 */
[----:B------:R-:W-:Y:S01]  /*0370*/  FADD.FTZ R9, |R4|, -RZ ;  /* 0x800000ff04097221 */ /* 0x000fe20000010200 */
[----:B------:R-:W-:-:S06]  /*0380*/  FADD.FTZ R11, |R5|, -RZ ;  /* 0x800000ff050b7221 */ /* 0x000fcc0000010200 */
[----:B------:R-:W1:Y:S01]  /*0390*/  FRND R10, R10 ;  /* 0x0000000a000a7307 */ /* 0x000e620000201000 */
[----:B------:R-:W-:Y:S02]  /*03a0*/  FSETP.GEU.AND P0, PT, R9, 0.40999999642372131348, PT ;  /* 0x3ed1eb850900780b */ /* 0x000fe40003f0e000 */
[----:B------:R-:W-:Y:S02]  /*03b0*/  FSETP.GEU.AND P1, PT, R11, 0.40999999642372131348, PT ;  /* 0x3ed1eb850b00780b */ /* 0x000fe40003f2e000 */
[----:B0-----:R-:W-:-:S04]  /*03c0*/  FSEL R9, R8, RZ, P0 ;  /* 0x000000ff08097208 */ /* 0x001fc80000000000 */
[C---:B------:R-:W-:Y:S01]  /*03d0*/  FSETP.NEU.AND P4, PT, R9.reuse, 128, PT ;  /* 0x430000000900780b */ /* 0x040fe20003f8d000 */
[C---:B------:R-:W-:Y:S01]  /*03e0*/  FFMA.FTZ R12, -R9.reuse, 0.693145751953125, R4 ;  /* 0x3f317200090c7823 */ /* 0x040fe20000010104 */
[----:B-1----:R-:W-:Y:S02]  /*03f0*/  FSEL R14, R10, RZ, P1 ;  /* 0x000000ff0a0e7208 */ /* 0x002fe40000800000 */
[C---:B------:R-:W-:Y:S01]  /*0400*/  FSEL R10, R9.reuse, 127, P4 ;  /* 0x42fe0000090a7808 */ /* 0x040fe20002000000 */
[----:B------:R-:W-:Y:S02]  /*0410*/  FFMA.FTZ R9, -R9, 1.428606765330187045e-06, R12 ;  /* 0x35bfbe8e09097823 */ /* 0x000fe4000001010c */
[C---:B------:R-:W-:Y:S01]  /*0420*/  FFMA.FTZ R11, -R14.reuse, 0.693145751953125, R5 ;  /* 0x3f3172000e0b7823 */ /* 0x040fe20000010105 */
[C---:B------:R-:W-:Y:S01]  /*0430*/  FSETP.NEU.AND P2, PT, R14.reuse, 128, PT ;  /* 0x430000000e00780b */ /* 0x040fe20003f4d000 */
[C---:B------:R-:W-:Y:S02]  /*0440*/  FFMA.FTZ R8, R9.reuse, R13, 0.0083824126049876213074 ;  /* 0x3c09566309087423 */ /* 0x040fe4000001000d */
[C---:B------:R-:W-:Y:S01]  /*0450*/  FFMA.FTZ R16, -R14.reuse, 1.428606765330187045e-06, R11 ;  /* 0x35bfbe8e0e107823 */ /* 0x040fe2000001010b */
[----:B------:R-:W-:Y:S01]  /*0460*/  FSEL R11, R14, 127, P2 ;  /* 0x42fe00000e0b7808 */ /* 0x000fe20001000000 */
[----:B------:R-:W-:-:S02]  /*0470*/  FFMA.FTZ R8, R9, R8, 0.041667830199003219604 ;  /* 0x3d2aabe309087423 */ /* 0x000fc40000010008 */
[C---:B------:R-:W-:Y:S01]  /*0480*/  FFMA.FTZ R13, R16.reuse, R13, 0.0083824126049876213074 ;  /* 0x3c095663100d7423 */ /* 0x040fe2000001000d */
[----:B------:R-:W0:Y:S01]  /*0490*/  MUFU.EX2 R12, R10 ;  /* 0x0000000a000c7308 */ /* 0x000e220000000800 */
[----:B------:R-:W-:Y:S02]  /*04a0*/  FFMA.FTZ R8, R9, R8, 0.16666397452354431152 ;  /* 0x3e2aa9f609087423 */ /* 0x000fe40000010008 */
[----:B------:R-:W-:-:S05]  /*04b0*/  FFMA.FTZ R15, R16, R13, 0.041667830199003219604 ;  /* 0x3d2aabe3100f7423 */ /* 0x000fca000001000d */
[----:B------:R-:W1:Y:S01]  /*04c0*/  MUFU.EX2 R13, R11 ;  /* 0x0000000b000d7308 */ /* 0x000e620000000800 */
[----:B------:R-:W-:Y:S01]  /*04d0*/  FFMA.FTZ R15, R16, R15, 0.16666397452354431152 ;  /* 0x3e2aa9f6100f7423 */ /* 0x000fe2000001000f */
[----:B------:R-:W-:-:S03]  /*04e0*/  FFMA.FTZ R8, R9, R8, 0.49999994039535522461 ;  /* 0x3efffffe09087423 */ /* 0x000fc60000010008 */
[----:B------:R-:W-:Y:S01]  /*04f0*/  FFMA.FTZ R15, R16, R15, 0.49999994039535522461 ;  /* 0x3efffffe100f7423 */ /* 0x000fe2000001000f */
[----:B------:R-:W-:-:S03]  /*0500*/  FMUL R8, R9, R8 ;  /* 0x0000000809087220 */ /* 0x000fc60000400000 */
[C---:B------:R-:W-:Y:S01]  /*0510*/  FMUL R17, R16.reuse, R15 ;  /* 0x0000000f10117220 */ /* 0x040fe20000400000 */
[----:B------:R-:W-:Y:S02]  /*0520*/  FFMA.FTZ R15, R9, R8, R9 ;  /* 0x00000008090f7223 */ /* 0x000fe40000010009 */
[----:B------:R-:W2:Y:S01]  /*0530*/  LDC.64 R8, c[0x0][0x218] ;  /* 0x00008600ff087b82 */ /* 0x000ea20000000a00 */
[----:B------:R-:W-:Y:S01]  /*0540*/  FFMA.FTZ R16, R16, R17, R16 ;  /* 0x0000001110107223 */ /* 0x000fe20000010010 */
[----:B0-----:R-:W-:Y:S01]  /*0550*/  FADD R17, R12, -1 ;  /* 0xbf8000000c117421 */ /* 0x001fe20000000000 */
[C---:B-1----:R-:W-:Y:S01]  /*0560*/  FADD R14, R13.reuse, -1 ;  /* 0xbf8000000d0e7421 */ /* 0x042fe20000000000 */
[----:B------:R-:W-:Y:S02]  /*0570*/  FSETP.NEU.AND P1, PT, R4, RZ, PT ;  /* 0x000000ff0400720b */ /* 0x000fe40003f2d000 */
[----:B------:R-:W-:Y:S01]  /*0580*/  FFMA.FTZ R12, R12, R15, R17 ;  /* 0x0000000f0c0c7223 */ /* 0x000fe20000010011 */
[----:B------:R-:W-:Y:S01]  /*0590*/  FFMA.FTZ R13, R13, R16, R14 ;  /* 0x000000100d0d7223 */ /* 0x000fe2000001000e */
[----:B------:R-:W-:-:S02]  /*05a0*/  FSETP.NEU.AND P0, PT, R5, RZ, PT ;  /* 0x000000ff0500720b */ /* 0x000fc40003f0d000 */
[----:B------:R-:W-:Y:S01]  /*05b0*/  FSETP.GT.AND P3, PT, R11, 128, PT ;  /* 0x430000000b00780b */ /* 0x000fe20003f64000 */
[----:B------:R-:W-:Y:S01]  /*05c0*/  @!P2 FADD R13, R13, R13 ;  /* 0x0000000d0d0da221 */ /* 0x000fe20000000000 */
[----:B------:R-:W-:Y:S01]  /*05d0*/  @!P4 FADD R12, R12, R12 ;  /* 0x0000000c0c0cc221 */ /* 0x000fe20000000000 */
[C---:B------:R-:W-:Y:S02]  /*05e0*/  FSETP.GT.AND P4, PT, R10.reuse, 128, PT ;  /* 0x430000000a00780b */ /* 0x040fe40003f84000 */
[----:B------:R-:W-:Y:S02]  /*05f0*/  FSETP.GEU.AND P2, PT, R11, -25, PT ;  /* 0xc1c800000b00780b */ /* 0x000fe40003f4e000 */
[----:B------:R-:W-:Y:S02]  /*0600*/  FSEL R13, R13, +INF , !P3 ;  /* 0x7f8000000d0d7808 */ /* 0x000fe40005800000 */
[----:B------:R-:W-:Y:S02]  /*0610*/  FSETP.GEU.AND P3, PT, R10, -25, PT ;  /* 0xc1c800000a00780b */ /* 0x000fe40003f6e000 */
[----:B------:R-:W-:Y:S01]  /*0620*/  FSEL R12, R12, +INF , !P4 ;  /* 0x7f8000000c0c7808 */ /* 0x000fe20006000000 */
[----:B------:R-:W-:Y:S01]  /*0630*/  FADD R11, R4, R4 ;  /* 0x00000004040b7221 */ /* 0x000fe20000000000 */
[----:B------:R-:W-:Y:S01]  /*0640*/  FSEL R10, R13, -1, P2 ;  /* 0xbf8000000d0a7808 */ /* 0x000fe20001000000 */
[----:B------:R-:W-:Y:S01]  /*0650*/  @!P0 FADD R10, R5, R5 ;  /* 0x00000005050a8221 */ /* 0x000fe20000000000 */
[----:B------:R-:W-:-:S02]  /*0660*/  @P1 FSEL R11, R12, -1, P3 ;  /* 0xbf8000000c0b1808 */ /* 0x000fc40001800000 */
[----:B------:R-:W-:Y:S02]  /*0670*/  FSETP.GT.AND P1, PT, R4, RZ, PT ;  /* 0x000000ff0400720b */ /* 0x000fe40003f24000 */
[C---:B------:R-:W-:Y:S01]  /*0680*/  FSETP.GT.AND P0, PT, R5.reuse, RZ, PT ;  /* 0x000000ff0500720b */ /* 0x040fe20003f04000 */
[----:B--2---:R-:W-:Y:S01]  /*0690*/  IMAD.WIDE R8, R0, 0x4, R8 ;  /* 0x0000000400087825 */ /* 0x004fe200078e0208 */
[----:B------:R-:W-:Y:S02]  /*06a0*/  FSEL R4, R4, R11, P1 ;  /* 0x0000000b04047208 */ /* 0x000fe40000800000 */
[----:B------:R-:W-:Y:S01]  /*06b0*/  FSEL R5, R5, R10, P0 ;  /* 0x0000000a05057208 */ /* 0x000fe20000000000 */
[----:B------:R-:W-:Y:S04]  /*06c0*/  STG.E.64 desc[UR4][R2.64], R6 ;  /* 0x0000000602007986 */ /* 0x000fe8000c101b04 */
[----:B------:R-:W-:Y:S01]  /*06d0*/  STG.E.64 desc[UR4][R8.64], R4 ;  /* 0x0000000408007986 */ /* 0x000fe2000c101b04 */
[----:B------:R-:W-:Y:S05]  /*06e0*/  EXIT ;  /* 0x000000000000794d */ /* 0x000fea0003800000 */
.L_x_0:
[----:B------:R-:W-:-:S00]  /*06f0*/  BRA `(.L_x_0) ;  /* 0xfffffffc00fc7947 */ /* 0x000fc0000383ffff */
[----:B------:R-:W-:-:S00]  /*0700*/  NOP ;  /* 0x0000000000007918 */ /* 0x000fc00000000000 */
[----:B------:R-:W-:-:S00]  /*0710*/  NOP ;  /* 0x0000000000007918 */ /* 0x000fc00000000000 */
[----:B------:R-:W-:-:S00]  /*0720*/  NOP ;  /* 0x0000000000007918 */ /* 0x000fc00000000000 */
[----:B------:R-:W-:-:S00]  /*0730*/  NOP ;  /* 0x0000000000007918 */ /* 0x000fc00000000000 */
[----:B------:R-:W-:-:S00]  /*0740*/  NOP ;  /* 0x0000000000007918 */ /* 0x000fc00000000000 */
[----:B------:R-:W-:-:S00]  /*0750*/  NOP ;  /* 0x0000000000007918 */ /* 0x000fc00000000000 */
[----:B------:R-:W-:-:S00]  /*0760*/  NOP ;  /* 0x0000000000007918 */ /* 0x000fc00000000000 */
[----:B------:R-:W-:-:S00]  /*0770*/  NOP ;  /* 0x0000000000007918 */ /* 0x000fc00000000000 */
.L_x_1:


//--------------------- .nv.global.init           --------------------------
	.section	.nv.global.init,"aw",@progbits
.nv.global.init:
	.type		_$_str,@object
	.size		_$_str,(_$_str_$_2 - _$_str)
_$_str:
        /*0000*/ 	.byte	0x5f, 0x5f, 0x43, 0x55, 0x44, 0x41, 0x5f, 0x46, 0x54, 0x5a, 0x00
	.type		_$_str_$_2,@object
	.size		_$_str_$_2,(.L_1 - _$_str_$_2)
_$_str_$_2:
        /*000b*/ 	.byte	0x5f, 0x5f, 0x43, 0x55, 0x44, 0x41, 0x5f, 0x50, 0x52, 0x45, 0x43, 0x5f, 0x53, 0x51, 0x52, 0x54
        /*001b*/ 	.byte	0x00
.L_1:


//--------------------- .nv.constant0.triton_poi_fused__native_batch_norm_legit_no_training_convolution_elu_0 --------------------------
	.section	.nv.constant0.triton_poi_fused__native_batch_norm_legit_no_training_convolution_elu_0,"a",@progbits
	.sectionflags	@""
	.align	4
.nv.constant0.triton_poi_fused__native_batch_norm_legit_no_training_convolution_elu_0:
	.zero		588
